//
// Generated by NVIDIA NVVM Compiler
//
// Compiler Build ID: CL-36424714
// Cuda compilation tools, release 13.0, V13.0.88
// Based on NVVM 20.0.0
//

.version 9.0
.target sm_100
.address_size 64

	// .globl	_Z18deviceReduceKernelPfS_m

.visible .entry _Z18deviceReduceKernelPfS_m(
	.param .u64 .ptr .align 1 _Z18deviceReduceKernelPfS_m_param_0,
	.param .u64 .ptr .align 1 _Z18deviceReduceKernelPfS_m_param_1,
	.param .u64 _Z18deviceReduceKernelPfS_m_param_2
)
{


	ret;

}
	// .globl	_Z10InitKernelPfm
.visible .entry _Z10InitKernelPfm(
	.param .u64 .ptr .align 1 _Z10InitKernelPfm_param_0,
	.param .u64 _Z10InitKernelPfm_param_1
)
{
	.reg .pred 	%p<3>;
	.reg .b32 	%r<8>;
	.reg .b64 	%rd<11>;

	ld.param.u64 	%rd6, [_Z10InitKernelPfm_param_0];
	ld.param.u64 	%rd7, [_Z10InitKernelPfm_param_1];
	mov.u32 	%r2, %ctaid.x;
	mov.u32 	%r1, %ntid.x;
	mov.u32 	%r3, %tid.x;
	mad.lo.s32 	%r4, %r2, %r1, %r3;
	cvt.u64.u32 	%rd10, %r4;
	setp.le.u64 	%p1, %rd7, %rd10;
	@%p1 bra 	$L__BB1_3;
	mov.u32 	%r5, %nctaid.x;
	mul.lo.s32 	%r6, %r5, %r1;
	cvt.u64.u32 	%rd2, %r6;
	cvta.to.global.u64 	%rd3, %rd6;
$L__BB1_2:
	shl.b64 	%rd8, %rd10, 2;
	add.s64 	%rd9, %rd3, %rd8;
	mov.b32 	%r7, 1065353216;
	st.global.u32 	[%rd9], %r7;
	add.s64 	%rd10, %rd10, %rd2;
	setp.lt.u64 	%p2, %rd10, %rd7;
	@%p2 bra 	$L__BB1_2;
$L__BB1_3:
	ret;

}


// ===== COMPILED SASS (sm_100) =====

	.target	sm_100

	.elftype	@"ET_EXEC"


//--------------------- .note.nv.tkinfo           --------------------------
	.section	.note.nv.tkinfo,"",@"SHT_NOTE"
	.sectionflags	@"SHF_NOTE_NV_TKINFO"
	.tkinfo
        /*0018*/ 	.word	0x00000002
        /*0030*/ 	.string	""
        /*0030*/ 	.string	"ptxas"
        /*0030*/ 	.string	"Cuda compilation tools, release 13.0, V13.0.88"
        /*0030*/ 	.string	"Build cuda_13.0.r13.0/compiler.36424714_0"
        /*0030*/ 	.string	"-arch sm_100 -m 64 "



//--------------------- .note.nv.cuinfo           --------------------------
	.section	.note.nv.cuinfo,"",@"SHT_NOTE"
	.sectionflags	@"SHF_NOTE_NV_CUINFO"
        /*0018*/ 	.short	0x0002
        /*001a*/ 	.short	0x0064
        /*001c*/ 	.short	0x0082
	.zero		2


//--------------------- .nv.info                  --------------------------
	.section	.nv.info,"",@"SHT_CUDA_INFO"
	.align	4


	//----- nvinfo : EIATTR_REGCOUNT
	.align		4
        /*0000*/ 	.byte	0x04, 0x2f
        /*0002*/ 	.short	(.L_1 - .L_0)
	.align		4
.L_0:
        /*0004*/ 	.word	index@(_Z18deviceReduceKernelPfS_m)
        /*0008*/ 	.word	0x00000004


	//----- nvinfo : EIATTR_FRAME_SIZE
	.align		4
.L_1:
        /*000c*/ 	.byte	0x04, 0x11
        /*000e*/ 	.short	(.L_3 - .L_2)
	.align		4
.L_2:
        /*0010*/ 	.word	index@(_Z18deviceReduceKernelPfS_m)
        /*0014*/ 	.word	0x00000000


	//----- nvinfo : EIATTR_REGCOUNT
	.align		4
.L_3:
        /*0018*/ 	.byte	0x04, 0x2f
        /*001a*/ 	.short	(.L_5 - .L_4)
	.align		4
.L_4:
        /*001c*/ 	.word	index@(_Z10InitKernelPfm)
        /*0020*/ 	.word	0x0000000a


	//----- nvinfo : EIATTR_FRAME_SIZE
	.align		4
.L_5:
        /*0024*/ 	.byte	0x04, 0x11
        /*0026*/ 	.short	(.L_7 - .L_6)
	.align		4
.L_6:
        /*0028*/ 	.word	index@(_Z10InitKernelPfm)
        /*002c*/ 	.word	0x00000000


	//----- nvinfo : EIATTR_MIN_STACK_SIZE
	.align		4
.L_7:
        /*0030*/ 	.byte	0x04, 0x12
        /*0032*/ 	.short	(.L_9 - .L_8)
	.align		4
.L_8:
        /*0034*/ 	.word	index@(_Z10InitKernelPfm)
        /*0038*/ 	.word	0x00000000


	//----- nvinfo : EIATTR_MIN_STACK_SIZE
	.align		4
.L_9:
        /*003c*/ 	.byte	0x04, 0x12
        /*003e*/ 	.short	(.L_11 - .L_10)
	.align		4
.L_10:
        /*0040*/ 	.word	index@(_Z18deviceReduceKernelPfS_m)
        /*0044*/ 	.word	0x00000000
.L_11:


//--------------------- .nv.compat                --------------------------
	.section	.nv.compat,"",@"SHT_CUDA_COMPAT_INFO"
	.align	4
        /*0000*/ 	.byte	0x02, 0x09, 0x00, 0x00, 0x02, 0x02, 0x01, 0x00, 0x02, 0x05, 0x05, 0x00, 0x03, 0x07, 0x01, 0x01
        /*0010*/ 	.byte	0x02, 0x03, 0x00, 0x00, 0x02, 0x06, 0x01, 0x00, 0x04, 0x0b, 0x08, 0x00, 0x09, 0x00, 0x00, 0x00
        /*0020*/ 	.byte	0x00, 0x00, 0x00, 0x00


//--------------------- .nv.info._Z10InitKernelPfm --------------------------
	.section	.nv.info._Z10InitKernelPfm,"",@"SHT_CUDA_INFO"
	.sectionflags	@""
	.align	4


	//----- nvinfo : EIATTR_CUDA_API_VERSION
	.align		4
        /*0000*/ 	.byte	0x04, 0x37
        /*0002*/ 	.short	(.L_13 - .L_12)
.L_12:
        /*0004*/ 	.word	0x00000082


	//----- nvinfo : EIATTR_KPARAM_INFO
	.align		4
.L_13:
        /*0008*/ 	.byte	0x04, 0x17
        /*000a*/ 	.short	(.L_15 - .L_14)
.L_14:
        /*000c*/ 	.word	0x00000000
        /*0010*/ 	.short	0x0001
        /*0012*/ 	.short	0x0008
        /*0014*/ 	.byte	0x00, 0xf0, 0x21, 0x00


	//----- nvinfo : EIATTR_KPARAM_INFO
	.align		4
.L_15:
        /*0018*/ 	.byte	0x04, 0x17
        /*001a*/ 	.short	(.L_17 - .L_16)
.L_16:
        /*001c*/ 	.word	0x00000000
        /*0020*/ 	.short	0x0000
        /*0022*/ 	.short	0x0000
        /*0024*/ 	.byte	0x00, 0xf5, 0x21, 0x00


	//----- nvinfo : EIATTR_SPARSE_MMA_MASK
	.align		4
.L_17:
        /*0028*/ 	.byte	0x03, 0x50
        /*002a*/ 	.short	0x0000


	//----- nvinfo : EIATTR_MAXREG_COUNT
	.align		4
        /*002c*/ 	.byte	0x03, 0x1b
        /*002e*/ 	.short	0x00ff


	//----- nvinfo : EIATTR_MERCURY_ISA_VERSION
	.align		4
        /*0030*/ 	.byte	0x03, 0x5f
        /*0032*/ 	.short	0x0101


	//----- nvinfo : EIATTR_VRC_CTA_INIT_COUNT
	.align		4
        /*0034*/ 	.byte	0x02, 0x4a
	.zero		1
	.zero		1


	//----- nvinfo : EIATTR_EXIT_INSTR_OFFSETS
	.align		4
        /*0038*/ 	.byte	0x04, 0x1c
        /*003a*/ 	.short	(.L_19 - .L_18)


	//   ....[0]....
.L_18:
        /*003c*/ 	.word	0x00000080


	//   ....[1]....
        /*0040*/ 	.word	0x00000180


	//----- nvinfo : EIATTR_CRS_STACK_SIZE
	.align		4
.L_19:
        /*0044*/ 	.byte	0x04, 0x1e
        /*0046*/ 	.short	(.L_21 - .L_20)
.L_20:
        /*0048*/ 	.word	0x00000000


	//----- nvinfo : EIATTR_CBANK_PARAM_SIZE
	.align		4
.L_21:
        /*004c*/ 	.byte	0x03, 0x19
        /*004e*/ 	.short	0x0010


	//----- nvinfo : EIATTR_PARAM_CBANK
	.align		4
        /*0050*/ 	.byte	0x04, 0x0a
        /*0052*/ 	.short	(.L_23 - .L_22)
	.align		4
.L_22:
        /*0054*/ 	.word	index@(.nv.constant0._Z10InitKernelPfm)
        /*0058*/ 	.short	0x0380
        /*005a*/ 	.short	0x0010


	//----- nvinfo : EIATTR_SW_WAR
	.align		4
.L_23:
        /*005c*/ 	.byte	0x04, 0x36
        /*005e*/ 	.short	(.L_25 - .L_24)
.L_24:
        /*0060*/ 	.word	0x00000008
.L_25:


//--------------------- .nv.info._Z18deviceReduceKernelPfS_m --------------------------
	.section	.nv.info._Z18deviceReduceKernelPfS_m,"",@"SHT_CUDA_INFO"
	.sectionflags	@""
	.align	4


	//----- nvinfo : EIATTR_CUDA_API_VERSION
	.align		4
        /*0000*/ 	.byte	0x04, 0x37
        /*0002*/ 	.short	(.L_27 - .L_26)
.L_26:
        /*0004*/ 	.word	0x00000082


	//----- nvinfo : EIATTR_KPARAM_INFO
	.align		4
.L_27:
        /*0008*/ 	.byte	0x04, 0x17
        /*000a*/ 	.short	(.L_29 - .L_28)
.L_28:
        /*000c*/ 	.word	0x00000000
        /*0010*/ 	.short	0x0002
        /*0012*/ 	.short	0x0010
        /*0014*/ 	.byte	0x00, 0xf0, 0x21, 0x00


	//----- nvinfo : EIATTR_KPARAM_INFO
	.align		4
.L_29:
        /*0018*/ 	.byte	0x04, 0x17
        /*001a*/ 	.short	(.L_31 - .L_30)
.L_30:
        /*001c*/ 	.word	0x00000000
        /*0020*/ 	.short	0x0001
        /*0022*/ 	.short	0x0008
        /*0024*/ 	.byte	0x00, 0xf5, 0x21, 0x00


	//----- nvinfo : EIATTR_KPARAM_INFO
	.align		4
.L_31:
        /*0028*/ 	.byte	0x04, 0x17
        /*002a*/ 	.short	(.L_33 - .L_32)
.L_32:
        /*002c*/ 	.word	0x00000000
        /*0030*/ 	.short	0x0000
        /*0032*/ 	.short	0x0000
        /*0034*/ 	.byte	0x00, 0xf5, 0x21, 0x00


	//----- nvinfo : EIATTR_SPARSE_MMA_MASK
	.align		4
.L_33:
        /*0038*/ 	.byte	0x03, 0x50
        /*003a*/ 	.short	0x0000


	//----- nvinfo : EIATTR_MAXREG_COUNT
	.align		4
        /*003c*/ 	.byte	0x03, 0x1b
        /*003e*/ 	.short	0x00ff


	//----- nvinfo : EIATTR_MERCURY_ISA_VERSION
	.align		4
        /*0040*/ 	.byte	0x03, 0x5f
        /*0042*/ 	.short	0x0101


	//----- nvinfo : EIATTR_VRC_CTA_INIT_COUNT
	.align		4
        /*0044*/ 	.byte	0x02, 0x4a
	.zero		1
	.zero		1


	//----- nvinfo : EIATTR_EXIT_INSTR_OFFSETS
	.align		4
        /*0048*/ 	.byte	0x04, 0x1c
        /*004a*/ 	.short	(.L_35 - .L_34)


	//   ....[0]....
.L_34:
        /*004c*/ 	.word	0x00000010


	//----- nvinfo : EIATTR_CBANK_PARAM_SIZE
	.align		4
.L_35:
        /*0050*/ 	.byte	0x03, 0x19
        /*0052*/ 	.short	0x0018


	//----- nvinfo : EIATTR_PARAM_CBANK
	.align		4
        /*0054*/ 	.byte	0x04, 0x0a
        /*0056*/ 	.short	(.L_37 - .L_36)
	.align		4
.L_36:
        /*0058*/ 	.word	index@(.nv.constant0._Z18deviceReduceKernelPfS_m)
        /*005c*/ 	.short	0x0380
        /*005e*/ 	.short	0x0018


	//----- nvinfo : EIATTR_SW_WAR
	.align		4
.L_37:
        /*0060*/ 	.byte	0x04, 0x36
        /*0062*/ 	.short	(.L_39 - .L_38)
.L_38:
        /*0064*/ 	.word	0x00000008
.L_39:


//--------------------- .nv.callgraph             --------------------------
	.section	.nv.callgraph,"",@"SHT_CUDA_CALLGRAPH"
	.align	4
	.sectionentsize	8
	.align		4
        /*0000*/ 	.word	0x00000000
	.align		4
        /*0004*/ 	.word	0xffffffff
	.align		4
        /*0008*/ 	.word	0x00000000
	.align		4
        /*000c*/ 	.word	0xfffffffe
	.align		4
        /*0010*/ 	.word	0x00000000
	.align		4
        /*0014*/ 	.word	0xfffffffd
	.align		4
        /*0018*/ 	.word	0x00000000
	.align		4
        /*001c*/ 	.word	0xfffffffc


//--------------------- .text._Z10InitKernelPfm   --------------------------
	.section	.text._Z10InitKernelPfm,"ax",@progbits
	.align	128
        .global         _Z10InitKernelPfm
        .type           _Z10InitKernelPfm,@function
        .size           _Z10InitKernelPfm,(.L_x_3 - _Z10InitKernelPfm)
        .other          _Z10InitKernelPfm,@"STO_CUDA_ENTRY STV_DEFAULT"
_Z10InitKernelPfm:
.text._Z10InitKernelPfm:
[----:B------:R-:W-:Y:S01]  /*0000*/  LDC R1, c[0x0][0x37c] ;  /* 0x0000df00ff017b82 */ /* 0x000fe20000000800 */
[----:B------:R-:W0:Y:S07]  /*0010*/  S2R R3, SR_TID.X ;  /* 0x0000000000037919 */ /* 0x000e2e0000002100 */
[----:B------:R-:W0:Y:S01]  /*0020*/  S2UR UR4, SR_CTAID.X ;  /* 0x00000000000479c3 */ /* 0x000e220000002500 */
[----:B------:R-:W1:Y:S07]  /*0030*/  LDCU.64 UR8, c[0x0][0x388] ;  /* 0x00007100ff0877ac */ /* 0x000e6e0008000a00 */
[----:B------:R-:W0:Y:S02]  /*0040*/  LDC R2, c[0x0][0x360] ;  /* 0x0000d800ff027b82 */ /* 0x000e240000000800 */
[----:B0-----:R-:W-:-:S05]  /*0050*/  IMAD R0, R2, UR4, R3 ;  /* 0x0000000402007c24 */ /* 0x001fca000f8e0203 */
[----:B-1----:R-:W-:-:S04]  /*0060*/  ISETP.GE.U32.AND P0, PT, R0, UR8, PT ;  /* 0x0000000800007c0c */ /* 0x002fc8000bf06070 */
[----:B------:R-:W-:-:S13]  /*0070*/  ISETP.GE.U32.AND.EX P0, PT, RZ, UR9, PT, P0 ;  /* 0x00000009ff007c0c */ /* 0x000fda000bf06100 */
[----:B------:R-:W-:Y:S05]  /*0080*/  @P0 EXIT ;  /* 0x000000000000094d */ /* 0x000fea0003800000 */
[----:B------:R-:W0:Y:S01]  /*0090*/  LDCU UR4, c[0x0][0x370] ;  /* 0x00006e00ff0477ac */ /* 0x000e220008000800 */
[----:B------:R-:W-:Y:S02]  /*00a0*/  IMAD.MOV.U32 R5, RZ, RZ, R0 ;  /* 0x000000ffff057224 */ /* 0x000fe400078e0000 */
[----:B------:R-:W-:Y:S01]  /*00b0*/  IMAD.MOV.U32 R4, RZ, RZ, RZ ;  /* 0x000000ffff047224 */ /* 0x000fe200078e00ff */
[----:B------:R-:W1:Y:S01]  /*00c0*/  LDCU.64 UR6, c[0x0][0x358] ;  /* 0x00006b00ff0677ac */ /* 0x000e620008000a00 */
[----:B------:R-:W-:Y:S01]  /*00d0*/  IMAD.MOV.U32 R7, RZ, RZ, 0x3f800000 ;  /* 0x3f800000ff077424 */ /* 0x000fe200078e00ff */
[----:B------:R-:W2:Y:S01]  /*00e0*/  LDCU.64 UR10, c[0x0][0x380] ;  /* 0x00007000ff0a77ac */ /* 0x000ea20008000a00 */
[----:B0-----:R-:W-:-:S07]  /*00f0*/  IMAD R0, R2, UR4, RZ ;  /* 0x0000000402007c24 */ /* 0x001fce000f8e02ff */
.L_x_0:
[----:B--2---:R-:W-:-:S04]  /*0100*/  LEA R2, P0, R5, UR10, 0x2 ;  /* 0x0000000a05027c11 */ /* 0x004fc8000f8010ff */
[----:B------:R-:W-:Y:S02]  /*0110*/  LEA.HI.X R3, R5, UR11, R4, 0x2, P0 ;  /* 0x0000000b05037c11 */ /* 0x000fe400080f1404 */
[----:B------:R-:W-:-:S03]  /*0120*/  IADD3 R5, P0, PT, R0, R5, RZ ;  /* 0x0000000500057210 */ /* 0x000fc60007f1e0ff */
[----:B-1----:R0:W-:Y:S02]  /*0130*/  STG.E desc[UR6][R2.64], R7 ;  /* 0x0000000702007986 */ /* 0x0021e4000c101906 */
[----:B------:R-:W-:Y:S01]  /*0140*/  IMAD.X R4, RZ, RZ, R4, P0 ;  /* 0x000000ffff047224 */ /* 0x000fe200000e0604 */
[----:B------:R-:W-:-:S04]  /*0150*/  ISETP.GE.U32.AND P0, PT, R5, UR8, PT ;  /* 0x0000000805007c0c */ /* 0x000fc8000bf06070 */
[----:B------:R-:W-:-:S13]  /*0160*/  ISETP.GE.U32.AND.EX P0, PT, R4, UR9, PT, P0 ;  /* 0x0000000904007c0c */ /* 0x000fda000bf06100 */
[----:B0-----:R-:W-:Y:S05]  /*0170*/  @!P0 BRA `(.L_x_0) ;  /* 0xfffffffc00e08947 */ /* 0x001fea000383ffff */
[----:B------:R-:W-:Y:S05]  /*0180*/  EXIT ;  /* 0x000000000000794d */ /* 0x000fea0003800000 */
.L_x_1:
[----:B------:R-:W-:-:S00]  /*0190*/  BRA `(.L_x_1) ;  /* 0xfffffffc00fc7947 */ /* 0x000fc0000383ffff */
[----:B------:R-:W-:-:S00]  /*01a0*/  NOP ;  /* 0x0000000000007918 */ /* 0x000fc00000000000 */
        /* <DEDUP_REMOVED lines=13> */
.L_x_3:


//--------------------- .text._Z18deviceReduceKernelPfS_m --------------------------
	.section	.text._Z18deviceReduceKernelPfS_m,"ax",@progbits
	.align	128
        .global         _Z18deviceReduceKernelPfS_m
        .type           _Z18deviceReduceKernelPfS_m,@function
        .size           _Z18deviceReduceKernelPfS_m,(.L_x_4 - _Z18deviceReduceKernelPfS_m)
        .other          _Z18deviceReduceKernelPfS_m,@"STO_CUDA_ENTRY STV_DEFAULT"
_Z18deviceReduceKernelPfS_m:
.text._Z18deviceReduceKernelPfS_m:
[----:B------:R-:W-:Y:S01]  /*0000*/  LDC R1, c[0x0][0x37c] ;  /* 0x0000df00ff017b82 */ /* 0x000fe20000000800 */
[----:B------:R-:W-:Y:S05]  /*0010*/  EXIT ;  /* 0x000000000000794d */ /* 0x000fea0003800000 */
.L_x_2:
        /* <DEDUP_REMOVED lines=14> */
.L_x_4:


//--------------------- .nv.shared.reserved.0     --------------------------
	.section	.nv.shared.reserved.0,"aw",@nobits
	.weak		__nv_reservedSMEM_offset_0_alias
	.size		__nv_reservedSMEM_offset_0_alias, 0, 64
	.other		__nv_reservedSMEM_offset_0_alias,@"STO_CUDA_RESERVED_SHARED STV_DEFAULT"
__nv_reservedSMEM_offset_0_alias:
	.zero		0
	.zero		64


//--------------------- .nv.constant0._Z10InitKernelPfm --------------------------
	.section	.nv.constant0._Z10InitKernelPfm,"a",@progbits
	.sectionflags	@""
	.align	4
.nv.constant0._Z10InitKernelPfm:
	.zero		912


//--------------------- .nv.constant0._Z18deviceReduceKernelPfS_m --------------------------
	.section	.nv.constant0._Z18deviceReduceKernelPfS_m,"a",@progbits
	.sectionflags	@""
	.align	4
.nv.constant0._Z18deviceReduceKernelPfS_m:
	.zero		920


//--------------------- SYMBOLS --------------------------

	.type		.nv.reservedSmem.offset0,@object
	.size		.nv.reservedSmem.offset0,0x4
